	.headerflags	@"EF_CUDA_TEXMODE_UNIFIED EF_CUDA_64BIT_ADDRESS EF_CUDA_ACCELERATORS EF_CUDA_SM90 EF_CUDA_VIRTUAL_SM(EF_CUDA_SM90)"
	.elftype	@"ET_EXEC"


//--------------------- .nv.info                  --------------------------
	.section	.nv.info,"",@"SHT_CUDA_INFO"
	.align	4


	//----- nvinfo : EIATTR_REGCOUNT
	.align		4
        /*0000*/ 	.byte	0x04, 0x2f
        /*0002*/ 	.short	(.L_2 - .L_1)
	.align		4
.L_1:
        /*0004*/ 	.word	index@(triton_poi_fused_elu_reflection_pad1d_0)
        /*0008*/ 	.word	0x0000000c


	//----- nvinfo : EIATTR_MIN_STACK_SIZE
	.align		4
.L_2:
        /*000c*/ 	.byte	0x04, 0x12
        /*000e*/ 	.short	(.L_4 - .L_3)
	.align		4
.L_3:
        /*0010*/ 	.word	index@(triton_poi_fused_elu_reflection_pad1d_0)
        /*0014*/ 	.word	0x00000000


	//----- nvinfo : EIATTR_FRAME_SIZE
	.align		4
.L_4:
        /*0018*/ 	.byte	0x04, 0x11
        /*001a*/ 	.short	(.L_6 - .L_5)
	.align		4
.L_5:
        /*001c*/ 	.word	index@(triton_poi_fused_elu_reflection_pad1d_0)
        /*0020*/ 	.word	0x00000000


	//----- nvinfo : EIATTR_MIN_STACK_SIZE
	.align		4
.L_6:
        /*0024*/ 	.byte	0x04, 0x12
        /*0026*/ 	.short	(.L_8 - .L_7)
	.align		4
.L_7:
        /*0028*/ 	.word	index@(triton_poi_fused_elu_reflection_pad1d_0)
        /*002c*/ 	.word	0x00000000
.L_8:


//--------------------- .nv.info.triton_poi_fused_elu_reflection_pad1d_0 --------------------------
	.section	.nv.info.triton_poi_fused_elu_reflection_pad1d_0,"",@"SHT_CUDA_INFO"
	.sectionflags	@""
	.align	4


	//----- nvinfo : EIATTR_CUDA_API_VERSION
	.align		4
        /*0000*/ 	.byte	0x04, 0x37
        /*0002*/ 	.short	(.L_10 - .L_9)
.L_9:
        /*0004*/ 	.word	0x0000007c


	//----- nvinfo : EIATTR_KPARAM_INFO
	.align		4
.L_10:
        /*0008*/ 	.byte	0x04, 0x17
        /*000a*/ 	.short	(.L_12 - .L_11)
.L_11:
        /*000c*/ 	.word	0x00000000
        /*0010*/ 	.short	0x0002
        /*0012*/ 	.short	0x0010
        /*0014*/ 	.byte	0x00, 0xf0, 0x11, 0x00


	//----- nvinfo : EIATTR_KPARAM_INFO
	.align		4
.L_12:
        /*0018*/ 	.byte	0x04, 0x17
        /*001a*/ 	.short	(.L_14 - .L_13)
.L_13:
        /*001c*/ 	.word	0x00000000
        /*0020*/ 	.short	0x0001
        /*0022*/ 	.short	0x0008
        /*0024*/ 	.byte	0x00, 0xf4, 0x21, 0x00


	//----- nvinfo : EIATTR_KPARAM_INFO
	.align		4
.L_14:
        /*0028*/ 	.byte	0x04, 0x17
        /*002a*/ 	.short	(.L_16 - .L_15)
.L_15:
        /*002c*/ 	.word	0x00000000
        /*0030*/ 	.short	0x0000
        /*0032*/ 	.short	0x0000
        /*0034*/ 	.byte	0x00, 0xf4, 0x21, 0x00


	//----- nvinfo : EIATTR_SPARSE_MMA_MASK
	.align		4
.L_16:
        /*0038*/ 	.byte	0x03, 0x50
        /*003a*/ 	.short	0x0000


	//----- nvinfo : EIATTR_MAXREG_COUNT
	.align		4
        /*003c*/ 	.byte	0x03, 0x1b
        /*003e*/ 	.short	0x00ff


	//----- nvinfo : EIATTR_EXIT_INSTR_OFFSETS
	.align		4
        /*0040*/ 	.byte	0x04, 0x1c
        /*0042*/ 	.short	(.L_18 - .L_17)


	//   ....[0]....
.L_17:
        /*0044*/ 	.word	0x00000350


	//   ....[1]....
        /*0048*/ 	.word	0x00000370


	//----- nvinfo : EIATTR_REQNTID
	.align		4
.L_18:
        /*004c*/ 	.byte	0x04, 0x10
        /*004e*/ 	.short	(.L_20 - .L_19)
.L_19:
        /*0050*/ 	.word	0x00000080
        /*0054*/ 	.word	0x00000001
        /*0058*/ 	.word	0x00000001


	//----- nvinfo : EIATTR_CRS_STACK_SIZE
	.align		4
.L_20:
        /*005c*/ 	.byte	0x04, 0x1e
        /*005e*/ 	.short	(.L_22 - .L_21)
.L_21:
        /*0060*/ 	.word	0x00000000


	//----- nvinfo : EIATTR_CBANK_PARAM_SIZE
	.align		4
.L_22:
        /*0064*/ 	.byte	0x03, 0x19
        /*0066*/ 	.short	0x0014


	//----- nvinfo : EIATTR_PARAM_CBANK
	.align		4
        /*0068*/ 	.byte	0x04, 0x0a
        /*006a*/ 	.short	(.L_24 - .L_23)
	.align		4
.L_23:
        /*006c*/ 	.word	index@(.nv.constant0.triton_poi_fused_elu_reflection_pad1d_0)
        /*0070*/ 	.short	0x0210
        /*0072*/ 	.short	0x0014


	//----- nvinfo : EIATTR_SW_WAR
	.align		4
.L_24:
        /*0074*/ 	.byte	0x04, 0x36
        /*0076*/ 	.short	(.L_26 - .L_25)
.L_25:
        /*0078*/ 	.word	0x00000008
.L_26:


//--------------------- .nv.callgraph             --------------------------
	.section	.nv.callgraph,"",@"SHT_CUDA_CALLGRAPH"
	.align	4
	.sectionentsize	8
	.align		4
        /*0000*/ 	.word	0x00000000
	.align		4
        /*0004*/ 	.word	0xffffffff
	.align		4
        /*0008*/ 	.word	0x00000000
	.align		4
        /*000c*/ 	.word	0xfffffffe
	.align		4
        /*0010*/ 	.word	0x00000000
	.align		4
        /*0014*/ 	.word	0xfffffffd
	.align		4
        /*0018*/ 	.word	0x00000000
	.align		4
        /*001c*/ 	.word	0xfffffffc


//--------------------- .nv.constant4             --------------------------
	.section	.nv.constant4,"a",@progbits
	.align	8
	.align		8
.nv.constant4:
        /*0000*/ 	.dword	_$_str


//--------------------- .text.triton_poi_fused_elu_reflection_pad1d_0 --------------------------
	.section	.text.triton_poi_fused_elu_reflection_pad1d_0,"ax",@progbits
	.align	128
        .global         triton_poi_fused_elu_reflection_pad1d_0
        .type           triton_poi_fused_elu_reflection_pad1d_0,@function
        .size           triton_poi_fused_elu_reflection_pad1d_0,(.L_x_3 - triton_poi_fused_elu_reflection_pad1d_0)
        .other          triton_poi_fused_elu_reflection_pad1d_0,@"STO_CUDA_ENTRY STV_DEFAULT"
triton_poi_fused_elu_reflection_pad1d_0:
.text.triton_poi_fused_elu_reflection_pad1d_0:
[----:B------:R-:W0:Y:S02]  /*0000*/  LDC R1, c[0x0][0x28] ;  /* 0x00000a00ff017b82 */ /* 0x000e240000000800 */
[----:B------:R-:W1:Y:S01]  /*0010*/  S2R R0, SR_TID.X ;  /* 0x0000000000007919 */ /* 0x000e620000002100 */
[----:B------:R-:W-:Y:S01]  /*0020*/  ULDC.64 UR4, c[0x0][0x208] ;  /* 0x0000820000047ab9 */ /* 0x000fe20000000a00 */
[----:B------:R-:W-:Y:S01]  /*0030*/  BSSY B0, `(.L_x_0) ;  /* 0x0000013000007945 */ /* 0x000fe20003800000 */
[----:B------:R-:W2:Y:S01]  /*0040*/  S2R R3, SR_CTAID.X ;  /* 0x0000000000037919 */ /* 0x000ea20000002500 */
[----:B-1----:R-:W-:-:S04]  /*0050*/  LOP3.LUT R0, R0, 0x7f, RZ, 0xc0, !PT ;  /* 0x0000007f00007812 */ /* 0x002fc800078ec0ff */
[----:B--2---:R-:W-:-:S04]  /*0060*/  LEA R0, R3, R0, 0x7 ;  /* 0x0000000003007211 */ /* 0x004fc800078e38ff */
[C---:B------:R-:W-:Y:S01]  /*0070*/  ISETP.GE.AND P0, PT, R0.reuse, 0x60, PT ;  /* 0x000000600000780c */ /* 0x040fe20003f06270 */
[----:B------:R-:W-:-:S05]  /*0080*/  IMAD.HI R2, R0, 0x2aaaaaab, RZ ;  /* 0x2aaaaaab00027827 */ /* 0x000fca00078e02ff */
[----:B------:R-:W-:-:S05]  /*0090*/  LEA.HI R4, R2, R2, RZ, 0x1 ;  /* 0x0000000202047211 */ /* 0x000fca00078f08ff */
[----:B------:R-:W-:-:S05]  /*00a0*/  IMAD R2, R4, 0x6, RZ ;  /* 0x0000000604027824 */ /* 0x000fca00078e02ff */
[----:B------:R-:W-:-:S04]  /*00b0*/  LOP3.LUT R3, RZ, R2, RZ, 0x33, !PT ;  /* 0x00000002ff037212 */ /* 0x000fc800078e33ff */
[----:B------:R-:W-:-:S04]  /*00c0*/  IADD3 R3, R0, R3, RZ ;  /* 0x0000000300037210 */ /* 0x000fc80007ffe0ff */
[----:B------:R-:W-:Y:S02]  /*00d0*/  IABS R5, R3 ;  /* 0x0000000300057213 */ /* 0x000fe40000000000 */
[----:B------:R-:W1:Y:S02]  /*00e0*/  LDC.64 R2, c[0x0][0x210] ;  /* 0x00008400ff027b82 */ /* 0x000e640000000a00 */
[----:B------:R-:W-:-:S04]  /*00f0*/  IADD3 R5, R5, -0x3, RZ ;  /* 0xfffffffd05057810 */ /* 0x000fc80007ffe0ff */
[----:B------:R-:W-:-:S05]  /*0100*/  IABS R5, R5 ;  /* 0x0000000500057213 */ /* 0x000fca0000000000 */
[----:B------:R-:W-:Y:S01]  /*0110*/  IMAD R5, R4, 0x4, -R5 ;  /* 0x0000000404057824 */ /* 0x000fe200078e0a05 */
[----:B------:R-:W-:-:S03]  /*0120*/  HFMA2.MMA R4, -RZ, RZ, 0, 0 ;  /* 0x00000000ff047435 */ /* 0x000fc600000001ff */
[----:B-1----:R-:W-:Y:S01]  /*0130*/  IMAD.WIDE R2, R5, 0x4, R2 ;  /* 0x0000000405027825 */ /* 0x002fe200078e0202 */
[----:B------:R-:W-:Y:S07]  /*0140*/  @P0 BRA `(.L_x_1) ;  /* 0x0000000000040947 */ /* 0x000fee0003800000 */
[----:B------:R1:W5:Y:S02]  /*0150*/  LDG.E.EL R4, desc[UR4][R2.64+0xc] ;  /* 0x00000c0402047981 */ /* 0x000364000c2e1900 */
.L_x_1:
[----:B------:R-:W-:Y:S05]  /*0160*/  BSYNC B0 ;  /* 0x0000000000007941 */ /* 0x000fea0003800000 */
.L_x_0:
[C---:B-1---5:R-:W-:Y:S01]  /*0170*/  FMUL R2, R4.reuse, 1.4426950216293334961 ;  /* 0x3fb8aa3b04027820 */ /* 0x062fe20000400000 */
[----:B------:R-:W-:Y:S01]  /*0180*/  FADD.FTZ R3, |R4|, -RZ ;  /* 0x800000ff04037221 */ /* 0x000fe20000010200 */
[----:B------:R-:W-:-:S04]  /*0190*/  IMAD.MOV.U32 R8, RZ, RZ, 0x3ab5ebe6 ;  /* 0x3ab5ebe6ff087424 */ /* 0x000fc800078e00ff */
[----:B------:R-:W1:Y:S01]  /*01a0*/  FRND R2, R2 ;  /* 0x0000000200027307 */ /* 0x000e620000201000 */
[----:B------:R-:W-:-:S04]  /*01b0*/  FSETP.GEU.AND P1, PT, R3, 0.40999999642372131348, PT ;  /* 0x3ed1eb850300780b */ /* 0x000fc80003f2e000 */
[----:B-1----:R-:W-:Y:S02]  /*01c0*/  FSEL R3, R2, RZ, P1 ;  /* 0x000000ff02037208 */ /* 0x002fe40000800000 */
[----:B------:R-:W-:Y:S02]  /*01d0*/  FSETP.NEU.AND P1, PT, R4, RZ, PT ;  /* 0x000000ff0400720b */ /* 0x000fe40003f2d000 */
[C---:B------:R-:W-:Y:S01]  /*01e0*/  FSETP.NEU.AND P2, PT, R3.reuse, 128, PT ;  /* 0x430000000300780b */ /* 0x040fe20003f4d000 */
[----:B------:R-:W-:-:S03]  /*01f0*/  FFMA.FTZ R6, -R3, 0.693145751953125, R4 ;  /* 0x3f31720003067823 */ /* 0x000fc60000010104 */
[C---:B------:R-:W-:Y:S01]  /*0200*/  FSEL R5, R3.reuse, 127, P2 ;  /* 0x42fe000003057808 */ /* 0x040fe20001000000 */
[----:B------:R-:W-:Y:S02]  /*0210*/  FFMA.FTZ R7, -R3, 1.428606765330187045e-06, R6 ;  /* 0x35bfbe8e03077823 */ /* 0x000fe40000010106 */
[----:B------:R-:W1:Y:S01]  /*0220*/  LDC.64 R2, c[0x0][0x218] ;  /* 0x00008600ff027b82 */ /* 0x000e620000000a00 */
[----:B------:R-:W2:Y:S01]  /*0230*/  MUFU.EX2 R6, R5 ;  /* 0x0000000500067308 */ /* 0x000ea20000000800 */
[----:B------:R-:W-:Y:S01]  /*0240*/  FFMA.FTZ R8, R7, R8, 0.0083824126049876213074 ;  /* 0x3c09566307087423 */ /* 0x000fe20000010008 */
[----:B------:R-:W-:-:S03]  /*0250*/  FSETP.GEU.AND P3, PT, R5, -25, PT ;  /* 0xc1c800000500780b */ /* 0x000fc60003f6e000 */
[----:B------:R-:W-:-:S04]  /*0260*/  FFMA.FTZ R8, R7, R8, 0.041667830199003219604 ;  /* 0x3d2aabe307087423 */ /* 0x000fc80000010008 */
[----:B------:R-:W-:-:S04]  /*0270*/  FFMA.FTZ R8, R7, R8, 0.16666397452354431152 ;  /* 0x3e2aa9f607087423 */ /* 0x000fc80000010008 */
[----:B------:R-:W-:Y:S01]  /*0280*/  FFMA.FTZ R8, R7, R8, 0.49999994039535522461 ;  /* 0x3efffffe07087423 */ /* 0x000fe20000010008 */
[----:B--2---:R-:W-:-:S03]  /*0290*/  FADD R9, R6, -1 ;  /* 0xbf80000006097421 */ /* 0x004fc60000000000 */
[----:B------:R-:W-:-:S04]  /*02a0*/  FMUL R8, R7, R8 ;  /* 0x0000000807087220 */ /* 0x000fc80000400000 */
[----:B------:R-:W-:Y:S01]  /*02b0*/  FFMA.FTZ R7, R7, R8, R7 ;  /* 0x0000000807077223 */ /* 0x000fe20000010007 */
[----:B-1----:R-:W-:-:S04]  /*02c0*/  IMAD.WIDE R2, R0, 0x4, R2 ;  /* 0x0000000400027825 */ /* 0x002fc800078e0202 */
[----:B------:R-:W-:-:S04]  /*02d0*/  FFMA.FTZ R6, R6, R7, R9 ;  /* 0x0000000706067223 */ /* 0x000fc80000010009 */
[----:B------:R-:W-:Y:S01]  /*02e0*/  @!P2 FADD R6, R6, R6 ;  /* 0x000000060606a221 */ /* 0x000fe20000000000 */
[----:B------:R-:W-:-:S04]  /*02f0*/  FSETP.GT.AND P2, PT, R5, 128, PT ;  /* 0x430000000500780b */ /* 0x000fc80003f44000 */
[----:B------:R-:W-:-:S04]  /*0300*/  FSEL R6, R6, +INF , !P2 ;  /* 0x7f80000006067808 */ /* 0x000fc80005000000 */
[----:B------:R-:W-:Y:S01]  /*0310*/  FSEL R5, R6, -1, P3 ;  /* 0xbf80000006057808 */ /* 0x000fe20001800000 */
[C---:B------:R-:W-:Y:S01]  /*0320*/  @!P1 FADD R5, R4.reuse, R4 ;  /* 0x0000000404059221 */ /* 0x040fe20000000000 */
[----:B------:R-:W-:-:S04]  /*0330*/  FSETP.GT.AND P1, PT, R4, RZ, PT ;  /* 0x000000ff0400720b */ /* 0x000fc80003f24000 */
[----:B------:R-:W-:Y:S01]  /*0340*/  FSEL R5, R4, R5, P1 ;  /* 0x0000000504057208 */ /* 0x000fe20000800000 */
[----:B------:R-:W-:Y:S08]  /*0350*/  @P0 EXIT ;  /* 0x000000000000094d */ /* 0x000ff00003800000 */
[----:B------:R-:W-:Y:S01]  /*0360*/  STG.E desc[UR4][R2.64], R5 ;  /* 0x0000000502007986 */ /* 0x000fe2000c101904 */
[----:B------:R-:W-:Y:S05]  /*0370*/  EXIT ;  /* 0x000000000000794d */ /* 0x000fea0003800000 */
.L_x_2:
[----:B------:R-:W-:-:S00]  /*0380*/  BRA `(.L_x_2) ;  /* 0xfffffffc00fc7947 */ /* 0x000fc0000383ffff */
[----:B------:R-:W-:-:S00]  /*0390*/  NOP ;  /* 0x0000000000007918 */ /* 0x000fc00000000000 */
        /* <DEDUP_REMOVED lines=14> */
.L_x_3:


//--------------------- .nv.global.init           --------------------------
	.section	.nv.global.init,"aw",@progbits
.nv.global.init:
	.type		_$_str,@object
	.size		_$_str,(.L_0 - _$_str)
_$_str:
        /*0000*/ 	.byte	0x5f, 0x5f, 0x43, 0x55, 0x44, 0x41, 0x5f, 0x46, 0x54, 0x5a, 0x00
.L_0:


//--------------------- .nv.constant0.triton_poi_fused_elu_reflection_pad1d_0 --------------------------
	.section	.nv.constant0.triton_poi_fused_elu_reflection_pad1d_0,"a",@progbits
	.sectionflags	@""
	.align	4
.nv.constant0.triton_poi_fused_elu_reflection_pad1d_0:
	.zero		548
